//
// Generated by NVIDIA NVVM Compiler
//
// Compiler Build ID: CL-36424714
// Cuda compilation tools, release 13.0, V13.0.88
// Based on NVVM 20.0.0
//

.version 9.0
.target sm_100
.address_size 64

	// .globl	_Z4testPcS_Pii
.global .align 1 .b8 _ZN34_INTERNAL_84ce33ca_4_k_cu_b15acdb14cuda3std3__45__cpo5beginE[1];
.global .align 1 .b8 _ZN34_INTERNAL_84ce33ca_4_k_cu_b15acdb14cuda3std3__45__cpo3endE[1];
.global .align 1 .b8 _ZN34_INTERNAL_84ce33ca_4_k_cu_b15acdb14cuda3std3__45__cpo6cbeginE[1];
.global .align 1 .b8 _ZN34_INTERNAL_84ce33ca_4_k_cu_b15acdb14cuda3std3__45__cpo4cendE[1];
.global .align 1 .b8 _ZN34_INTERNAL_84ce33ca_4_k_cu_b15acdb14cuda3std3__45__cpo6rbeginE[1];
.global .align 1 .b8 _ZN34_INTERNAL_84ce33ca_4_k_cu_b15acdb14cuda3std3__45__cpo4rendE[1];
.global .align 1 .b8 _ZN34_INTERNAL_84ce33ca_4_k_cu_b15acdb14cuda3std3__45__cpo7crbeginE[1];
.global .align 1 .b8 _ZN34_INTERNAL_84ce33ca_4_k_cu_b15acdb14cuda3std3__45__cpo5crendE[1];
.global .align 1 .b8 _ZN34_INTERNAL_84ce33ca_4_k_cu_b15acdb14cuda3std3__436_GLOBAL__N__84ce33ca_4_k_cu_b15acdb16ignoreE[1];
.global .align 1 .b8 _ZN34_INTERNAL_84ce33ca_4_k_cu_b15acdb14cuda3std3__419piecewise_constructE[1];
.global .align 1 .b8 _ZN34_INTERNAL_84ce33ca_4_k_cu_b15acdb14cuda3std3__48in_placeE[1];
.global .align 1 .b8 _ZN34_INTERNAL_84ce33ca_4_k_cu_b15acdb14cuda3std3__420unreachable_sentinelE[1];
.global .align 1 .b8 _ZN34_INTERNAL_84ce33ca_4_k_cu_b15acdb14cuda3std3__47nulloptE[1];
.global .align 1 .b8 _ZN34_INTERNAL_84ce33ca_4_k_cu_b15acdb14cuda3std3__48unexpectE[1];
.global .align 1 .b8 _ZN34_INTERNAL_84ce33ca_4_k_cu_b15acdb14cuda3std6ranges3__45__cpo4swapE[1];
.global .align 1 .b8 _ZN34_INTERNAL_84ce33ca_4_k_cu_b15acdb14cuda3std6ranges3__45__cpo9iter_moveE[1];
.global .align 1 .b8 _ZN34_INTERNAL_84ce33ca_4_k_cu_b15acdb14cuda3std6ranges3__45__cpo5beginE[1];
.global .align 1 .b8 _ZN34_INTERNAL_84ce33ca_4_k_cu_b15acdb14cuda3std6ranges3__45__cpo3endE[1];
.global .align 1 .b8 _ZN34_INTERNAL_84ce33ca_4_k_cu_b15acdb14cuda3std6ranges3__45__cpo6cbeginE[1];
.global .align 1 .b8 _ZN34_INTERNAL_84ce33ca_4_k_cu_b15acdb14cuda3std6ranges3__45__cpo4cendE[1];
.global .align 1 .b8 _ZN34_INTERNAL_84ce33ca_4_k_cu_b15acdb14cuda3std6ranges3__45__cpo7advanceE[1];
.global .align 1 .b8 _ZN34_INTERNAL_84ce33ca_4_k_cu_b15acdb14cuda3std6ranges3__45__cpo9iter_swapE[1];
.global .align 1 .b8 _ZN34_INTERNAL_84ce33ca_4_k_cu_b15acdb14cuda3std6ranges3__45__cpo4nextE[1];
.global .align 1 .b8 _ZN34_INTERNAL_84ce33ca_4_k_cu_b15acdb14cuda3std6ranges3__45__cpo4prevE[1];
.global .align 1 .b8 _ZN34_INTERNAL_84ce33ca_4_k_cu_b15acdb14cuda3std6ranges3__45__cpo4dataE[1];
.global .align 1 .b8 _ZN34_INTERNAL_84ce33ca_4_k_cu_b15acdb14cuda3std6ranges3__45__cpo5cdataE[1];
.global .align 1 .b8 _ZN34_INTERNAL_84ce33ca_4_k_cu_b15acdb14cuda3std6ranges3__45__cpo4sizeE[1];
.global .align 1 .b8 _ZN34_INTERNAL_84ce33ca_4_k_cu_b15acdb14cuda3std6ranges3__45__cpo5ssizeE[1];
.global .align 1 .b8 _ZN34_INTERNAL_84ce33ca_4_k_cu_b15acdb14cuda3std6ranges3__45__cpo8distanceE[1];
.global .align 1 .b8 _ZN34_INTERNAL_84ce33ca_4_k_cu_b15acdb16thrust24THRUST_300001_SM_1000_NS8cuda_cub3parE[1];
.global .align 1 .b8 _ZN34_INTERNAL_84ce33ca_4_k_cu_b15acdb16thrust24THRUST_300001_SM_1000_NS8cuda_cub10par_nosyncE[1];
.global .align 1 .b8 _ZN34_INTERNAL_84ce33ca_4_k_cu_b15acdb16thrust24THRUST_300001_SM_1000_NS6system6detail10sequential3seqE[1];
.global .align 1 .b8 _ZN34_INTERNAL_84ce33ca_4_k_cu_b15acdb16thrust24THRUST_300001_SM_1000_NS12placeholders2_1E[1];
.global .align 1 .b8 _ZN34_INTERNAL_84ce33ca_4_k_cu_b15acdb16thrust24THRUST_300001_SM_1000_NS12placeholders2_2E[1];
.global .align 1 .b8 _ZN34_INTERNAL_84ce33ca_4_k_cu_b15acdb16thrust24THRUST_300001_SM_1000_NS12placeholders2_3E[1];
.global .align 1 .b8 _ZN34_INTERNAL_84ce33ca_4_k_cu_b15acdb16thrust24THRUST_300001_SM_1000_NS12placeholders2_4E[1];
.global .align 1 .b8 _ZN34_INTERNAL_84ce33ca_4_k_cu_b15acdb16thrust24THRUST_300001_SM_1000_NS12placeholders2_5E[1];
.global .align 1 .b8 _ZN34_INTERNAL_84ce33ca_4_k_cu_b15acdb16thrust24THRUST_300001_SM_1000_NS12placeholders2_6E[1];
.global .align 1 .b8 _ZN34_INTERNAL_84ce33ca_4_k_cu_b15acdb16thrust24THRUST_300001_SM_1000_NS12placeholders2_7E[1];
.global .align 1 .b8 _ZN34_INTERNAL_84ce33ca_4_k_cu_b15acdb16thrust24THRUST_300001_SM_1000_NS12placeholders2_8E[1];
.global .align 1 .b8 _ZN34_INTERNAL_84ce33ca_4_k_cu_b15acdb16thrust24THRUST_300001_SM_1000_NS12placeholders2_9E[1];
.global .align 1 .b8 _ZN34_INTERNAL_84ce33ca_4_k_cu_b15acdb16thrust24THRUST_300001_SM_1000_NS12placeholders3_10E[1];
.global .align 1 .b8 _ZN34_INTERNAL_84ce33ca_4_k_cu_b15acdb16thrust24THRUST_300001_SM_1000_NS3seqE[1];

.visible .entry _Z4testPcS_Pii(
	.param .u64 .ptr .align 1 _Z4testPcS_Pii_param_0,
	.param .u64 .ptr .align 1 _Z4testPcS_Pii_param_1,
	.param .u64 .ptr .align 1 _Z4testPcS_Pii_param_2,
	.param .u32 _Z4testPcS_Pii_param_3
)
{
	.reg .pred 	%p<3>;
	.reg .b16 	%rs<5>;
	.reg .b32 	%r<7>;
	.reg .b64 	%rd<13>;

	ld.param.u64 	%rd1, [_Z4testPcS_Pii_param_0];
	ld.param.u64 	%rd2, [_Z4testPcS_Pii_param_1];
	ld.param.u64 	%rd3, [_Z4testPcS_Pii_param_2];
	ld.param.u32 	%r3, [_Z4testPcS_Pii_param_3];
	mov.u32 	%r4, %ctaid.x;
	mov.u32 	%r5, %ntid.x;
	mov.u32 	%r6, %tid.x;
	mad.lo.s32 	%r1, %r4, %r5, %r6;
	setp.ge.s32 	%p1, %r1, %r3;
	@%p1 bra 	$L__BB0_4;
	cvta.to.global.u64 	%rd4, %rd3;
	mul.wide.s32 	%rd5, %r1, 4;
	add.s64 	%rd6, %rd4, %rd5;
	ld.global.u32 	%r2, [%rd6];
	setp.eq.s32 	%p2, %r2, 0;
	mov.b16 	%rs4, 36;
	@%p2 bra 	$L__BB0_3;
	cvt.s64.s32 	%rd7, %r2;
	cvta.to.global.u64 	%rd8, %rd1;
	add.s64 	%rd9, %rd8, %rd7;
	ld.global.u8 	%rs4, [%rd9+-1];
$L__BB0_3:
	cvt.s64.s32 	%rd10, %r1;
	cvta.to.global.u64 	%rd11, %rd2;
	add.s64 	%rd12, %rd11, %rd10;
	st.global.u8 	[%rd12], %rs4;
$L__BB0_4:
	ret;

}
	// .globl	_ZN3cub18CUB_300001_SM_10006detail11EmptyKernelIvEEvv
.visible .entry _ZN3cub18CUB_300001_SM_10006detail11EmptyKernelIvEEvv()
{


	ret;

}


// ===== COMPILED SASS (sm_100) =====

	.target	sm_100

	.elftype	@"ET_EXEC"


//--------------------- .note.nv.tkinfo           --------------------------
	.section	.note.nv.tkinfo,"",@"SHT_NOTE"
	.sectionflags	@"SHF_NOTE_NV_TKINFO"
	.tkinfo
        /*0018*/ 	.word	0x00000002
        /*0030*/ 	.string	""
        /*0030*/ 	.string	"ptxas"
        /*0030*/ 	.string	"Cuda compilation tools, release 13.0, V13.0.88"
        /*0030*/ 	.string	"Build cuda_13.0.r13.0/compiler.36424714_0"
        /*0030*/ 	.string	"-arch sm_100 -m 64 "



//--------------------- .note.nv.cuinfo           --------------------------
	.section	.note.nv.cuinfo,"",@"SHT_NOTE"
	.sectionflags	@"SHF_NOTE_NV_CUINFO"
        /*0018*/ 	.short	0x0002
        /*001a*/ 	.short	0x0064
        /*001c*/ 	.short	0x0082
	.zero		2


//--------------------- .nv.info                  --------------------------
	.section	.nv.info,"",@"SHT_CUDA_INFO"
	.align	4


	//----- nvinfo : EIATTR_REGCOUNT
	.align		4
        /*0000*/ 	.byte	0x04, 0x2f
        /*0002*/ 	.short	(.L_44 - .L_43)
	.align		4
.L_43:
        /*0004*/ 	.word	index@(_Z4testPcS_Pii)
        /*0008*/ 	.word	0x0000000c


	//----- nvinfo : EIATTR_FRAME_SIZE
	.align		4
.L_44:
        /*000c*/ 	.byte	0x04, 0x11
        /*000e*/ 	.short	(.L_46 - .L_45)
	.align		4
.L_45:
        /*0010*/ 	.word	index@(_Z4testPcS_Pii)
        /*0014*/ 	.word	0x00000000


	//----- nvinfo : EIATTR_REGCOUNT
	.align		4
.L_46:
        /*0018*/ 	.byte	0x04, 0x2f
        /*001a*/ 	.short	(.L_48 - .L_47)
	.align		4
.L_47:
        /*001c*/ 	.word	index@(_ZN3cub18CUB_300001_SM_10006detail11EmptyKernelIvEEvv)
        /*0020*/ 	.word	0x00000004


	//----- nvinfo : EIATTR_FRAME_SIZE
	.align		4
.L_48:
        /*0024*/ 	.byte	0x04, 0x11
        /*0026*/ 	.short	(.L_50 - .L_49)
	.align		4
.L_49:
        /*0028*/ 	.word	index@(_ZN3cub18CUB_300001_SM_10006detail11EmptyKernelIvEEvv)
        /*002c*/ 	.word	0x00000000


	//----- nvinfo : EIATTR_MIN_STACK_SIZE
	.align		4
.L_50:
        /*0030*/ 	.byte	0x04, 0x12
        /*0032*/ 	.short	(.L_52 - .L_51)
	.align		4
.L_51:
        /*0034*/ 	.word	index@(_ZN3cub18CUB_300001_SM_10006detail11EmptyKernelIvEEvv)
        /*0038*/ 	.word	0x00000000


	//----- nvinfo : EIATTR_MIN_STACK_SIZE
	.align		4
.L_52:
        /*003c*/ 	.byte	0x04, 0x12
        /*003e*/ 	.short	(.L_54 - .L_53)
	.align		4
.L_53:
        /*0040*/ 	.word	index@(_Z4testPcS_Pii)
        /*0044*/ 	.word	0x00000000
.L_54:


//--------------------- .nv.compat                --------------------------
	.section	.nv.compat,"",@"SHT_CUDA_COMPAT_INFO"
	.align	4
        /*0000*/ 	.byte	0x02, 0x09, 0x00, 0x00, 0x02, 0x02, 0x01, 0x00, 0x02, 0x05, 0x05, 0x00, 0x03, 0x07, 0x01, 0x01
        /*0010*/ 	.byte	0x02, 0x03, 0x00, 0x00, 0x02, 0x06, 0x01, 0x00, 0x04, 0x0b, 0x08, 0x00, 0x09, 0x00, 0x00, 0x00
        /*0020*/ 	.byte	0x00, 0x00, 0x00, 0x00


//--------------------- .nv.info._ZN3cub18CUB_300001_SM_10006detail11EmptyKernelIvEEvv --------------------------
	.section	.nv.info._ZN3cub18CUB_300001_SM_10006detail11EmptyKernelIvEEvv,"",@"SHT_CUDA_INFO"
	.sectionflags	@""
	.align	4


	//----- nvinfo : EIATTR_CUDA_API_VERSION
	.align		4
        /*0000*/ 	.byte	0x04, 0x37
        /*0002*/ 	.short	(.L_56 - .L_55)
.L_55:
        /*0004*/ 	.word	0x00000082


	//----- nvinfo : EIATTR_SPARSE_MMA_MASK
	.align		4
.L_56:
        /*0008*/ 	.byte	0x03, 0x50
        /*000a*/ 	.short	0x0000


	//----- nvinfo : EIATTR_MAXREG_COUNT
	.align		4
        /*000c*/ 	.byte	0x03, 0x1b
        /*000e*/ 	.short	0x00ff


	//----- nvinfo : EIATTR_MERCURY_ISA_VERSION
	.align		4
        /*0010*/ 	.byte	0x03, 0x5f
        /*0012*/ 	.short	0x0101


	//----- nvinfo : EIATTR_VRC_CTA_INIT_COUNT
	.align		4
        /*0014*/ 	.byte	0x02, 0x4a
	.zero		1
	.zero		1


	//----- nvinfo : EIATTR_EXIT_INSTR_OFFSETS
	.align		4
        /*0018*/ 	.byte	0x04, 0x1c
        /*001a*/ 	.short	(.L_58 - .L_57)


	//   ....[0]....
.L_57:
        /*001c*/ 	.word	0x00000010


	//----- nvinfo : EIATTR_SW_WAR
	.align		4
.L_58:
        /*0020*/ 	.byte	0x04, 0x36
        /*0022*/ 	.short	(.L_60 - .L_59)
.L_59:
        /*0024*/ 	.word	0x00000008
.L_60:


//--------------------- .nv.info._Z4testPcS_Pii   --------------------------
	.section	.nv.info._Z4testPcS_Pii,"",@"SHT_CUDA_INFO"
	.sectionflags	@""
	.align	4


	//----- nvinfo : EIATTR_CUDA_API_VERSION
	.align		4
        /*0000*/ 	.byte	0x04, 0x37
        /*0002*/ 	.short	(.L_62 - .L_61)
.L_61:
        /*0004*/ 	.word	0x00000082


	//----- nvinfo : EIATTR_KPARAM_INFO
	.align		4
.L_62:
        /*0008*/ 	.byte	0x04, 0x17
        /*000a*/ 	.short	(.L_64 - .L_63)
.L_63:
        /*000c*/ 	.word	0x00000000
        /*0010*/ 	.short	0x0003
        /*0012*/ 	.short	0x0018
        /*0014*/ 	.byte	0x00, 0xf0, 0x11, 0x00


	//----- nvinfo : EIATTR_KPARAM_INFO
	.align		4
.L_64:
        /*0018*/ 	.byte	0x04, 0x17
        /*001a*/ 	.short	(.L_66 - .L_65)
.L_65:
        /*001c*/ 	.word	0x00000000
        /*0020*/ 	.short	0x0002
        /*0022*/ 	.short	0x0010
        /*0024*/ 	.byte	0x00, 0xf5, 0x21, 0x00


	//----- nvinfo : EIATTR_KPARAM_INFO
	.align		4
.L_66:
        /*0028*/ 	.byte	0x04, 0x17
        /*002a*/ 	.short	(.L_68 - .L_67)
.L_67:
        /*002c*/ 	.word	0x00000000
        /*0030*/ 	.short	0x0001
        /*0032*/ 	.short	0x0008
        /*0034*/ 	.byte	0x00, 0xf5, 0x21, 0x00


	//----- nvinfo : EIATTR_KPARAM_INFO
	.align		4
.L_68:
        /*0038*/ 	.byte	0x04, 0x17
        /*003a*/ 	.short	(.L_70 - .L_69)
.L_69:
        /*003c*/ 	.word	0x00000000
        /*0040*/ 	.short	0x0000
        /*0042*/ 	.short	0x0000
        /*0044*/ 	.byte	0x00, 0xf5, 0x21, 0x00


	//----- nvinfo : EIATTR_SPARSE_MMA_MASK
	.align		4
.L_70:
        /*0048*/ 	.byte	0x03, 0x50
        /*004a*/ 	.short	0x0000


	//----- nvinfo : EIATTR_MAXREG_COUNT
	.align		4
        /*004c*/ 	.byte	0x03, 0x1b
        /*004e*/ 	.short	0x00ff


	//----- nvinfo : EIATTR_MERCURY_ISA_VERSION
	.align		4
        /*0050*/ 	.byte	0x03, 0x5f
        /*0052*/ 	.short	0x0101


	//----- nvinfo : EIATTR_VRC_CTA_INIT_COUNT
	.align		4
        /*0054*/ 	.byte	0x02, 0x4a
	.zero		1
	.zero		1


	//----- nvinfo : EIATTR_EXIT_INSTR_OFFSETS
	.align		4
        /*0058*/ 	.byte	0x04, 0x1c
        /*005a*/ 	.short	(.L_72 - .L_71)


	//   ....[0]....
.L_71:
        /*005c*/ 	.word	0x00000070


	//   ....[1]....
        /*0060*/ 	.word	0x00000160


	//----- nvinfo : EIATTR_CBANK_PARAM_SIZE
	.align		4
.L_72:
        /*0064*/ 	.byte	0x03, 0x19
        /*0066*/ 	.short	0x001c


	//----- nvinfo : EIATTR_PARAM_CBANK
	.align		4
        /*0068*/ 	.byte	0x04, 0x0a
        /*006a*/ 	.short	(.L_74 - .L_73)
	.align		4
.L_73:
        /*006c*/ 	.word	index@(.nv.constant0._Z4testPcS_Pii)
        /*0070*/ 	.short	0x0380
        /*0072*/ 	.short	0x001c


	//----- nvinfo : EIATTR_SW_WAR
	.align		4
.L_74:
        /*0074*/ 	.byte	0x04, 0x36
        /*0076*/ 	.short	(.L_76 - .L_75)
.L_75:
        /*0078*/ 	.word	0x00000008
.L_76:


//--------------------- .nv.callgraph             --------------------------
	.section	.nv.callgraph,"",@"SHT_CUDA_CALLGRAPH"
	.align	4
	.sectionentsize	8
	.align		4
        /*0000*/ 	.word	0x00000000
	.align		4
        /*0004*/ 	.word	0xffffffff
	.align		4
        /*0008*/ 	.word	0x00000000
	.align		4
        /*000c*/ 	.word	0xfffffffe
	.align		4
        /*0010*/ 	.word	0x00000000
	.align		4
        /*0014*/ 	.word	0xfffffffd
	.align		4
        /*0018*/ 	.word	0x00000000
	.align		4
        /*001c*/ 	.word	0xfffffffc


//--------------------- .nv.constant4             --------------------------
	.section	.nv.constant4,"a",@progbits
	.align	8
	.align		8
.nv.constant4:
        /*0000*/ 	.dword	_ZN34_INTERNAL_84ce33ca_4_k_cu_b15acdb14cuda3std3__45__cpo5beginE
	.align		8
        /*0008*/ 	.dword	_ZN34_INTERNAL_84ce33ca_4_k_cu_b15acdb14cuda3std3__45__cpo3endE
	.align		8
        /*0010*/ 	.dword	_ZN34_INTERNAL_84ce33ca_4_k_cu_b15acdb14cuda3std3__45__cpo6cbeginE
	.align		8
        /*0018*/ 	.dword	_ZN34_INTERNAL_84ce33ca_4_k_cu_b15acdb14cuda3std3__45__cpo4cendE
	.align		8
        /*0020*/ 	.dword	_ZN34_INTERNAL_84ce33ca_4_k_cu_b15acdb14cuda3std3__45__cpo6rbeginE
	.align		8
        /*0028*/ 	.dword	_ZN34_INTERNAL_84ce33ca_4_k_cu_b15acdb14cuda3std3__45__cpo4rendE
	.align		8
        /*0030*/ 	.dword	_ZN34_INTERNAL_84ce33ca_4_k_cu_b15acdb14cuda3std3__45__cpo7crbeginE
	.align		8
        /*0038*/ 	.dword	_ZN34_INTERNAL_84ce33ca_4_k_cu_b15acdb14cuda3std3__45__cpo5crendE
	.align		8
        /*0040*/ 	.dword	_ZN34_INTERNAL_84ce33ca_4_k_cu_b15acdb14cuda3std3__436_GLOBAL__N__84ce33ca_4_k_cu_b15acdb16ignoreE
	.align		8
        /*0048*/ 	.dword	_ZN34_INTERNAL_84ce33ca_4_k_cu_b15acdb14cuda3std3__419piecewise_constructE
	.align		8
        /*0050*/ 	.dword	_ZN34_INTERNAL_84ce33ca_4_k_cu_b15acdb14cuda3std3__48in_placeE
	.align		8
        /*0058*/ 	.dword	_ZN34_INTERNAL_84ce33ca_4_k_cu_b15acdb14cuda3std3__420unreachable_sentinelE
	.align		8
        /*0060*/ 	.dword	_ZN34_INTERNAL_84ce33ca_4_k_cu_b15acdb14cuda3std3__47nulloptE
	.align		8
        /*0068*/ 	.dword	_ZN34_INTERNAL_84ce33ca_4_k_cu_b15acdb14cuda3std3__48unexpectE
	.align		8
        /*0070*/ 	.dword	_ZN34_INTERNAL_84ce33ca_4_k_cu_b15acdb14cuda3std6ranges3__45__cpo4swapE
	.align		8
        /*0078*/ 	.dword	_ZN34_INTERNAL_84ce33ca_4_k_cu_b15acdb14cuda3std6ranges3__45__cpo9iter_moveE
	.align		8
        /*0080*/ 	.dword	_ZN34_INTERNAL_84ce33ca_4_k_cu_b15acdb14cuda3std6ranges3__45__cpo5beginE
	.align		8
        /*0088*/ 	.dword	_ZN34_INTERNAL_84ce33ca_4_k_cu_b15acdb14cuda3std6ranges3__45__cpo3endE
	.align		8
        /*0090*/ 	.dword	_ZN34_INTERNAL_84ce33ca_4_k_cu_b15acdb14cuda3std6ranges3__45__cpo6cbeginE
	.align		8
        /*0098*/ 	.dword	_ZN34_INTERNAL_84ce33ca_4_k_cu_b15acdb14cuda3std6ranges3__45__cpo4cendE
	.align		8
        /*00a0*/ 	.dword	_ZN34_INTERNAL_84ce33ca_4_k_cu_b15acdb14cuda3std6ranges3__45__cpo7advanceE
	.align		8
        /*00a8*/ 	.dword	_ZN34_INTERNAL_84ce33ca_4_k_cu_b15acdb14cuda3std6ranges3__45__cpo9iter_swapE
	.align		8
        /*00b0*/ 	.dword	_ZN34_INTERNAL_84ce33ca_4_k_cu_b15acdb14cuda3std6ranges3__45__cpo4nextE
	.align		8
        /*00b8*/ 	.dword	_ZN34_INTERNAL_84ce33ca_4_k_cu_b15acdb14cuda3std6ranges3__45__cpo4prevE
	.align		8
        /*00c0*/ 	.dword	_ZN34_INTERNAL_84ce33ca_4_k_cu_b15acdb14cuda3std6ranges3__45__cpo4dataE
	.align		8
        /*00c8*/ 	.dword	_ZN34_INTERNAL_84ce33ca_4_k_cu_b15acdb14cuda3std6ranges3__45__cpo5cdataE
	.align		8
        /*00d0*/ 	.dword	_ZN34_INTERNAL_84ce33ca_4_k_cu_b15acdb14cuda3std6ranges3__45__cpo4sizeE
	.align		8
        /*00d8*/ 	.dword	_ZN34_INTERNAL_84ce33ca_4_k_cu_b15acdb14cuda3std6ranges3__45__cpo5ssizeE
	.align		8
        /*00e0*/ 	.dword	_ZN34_INTERNAL_84ce33ca_4_k_cu_b15acdb14cuda3std6ranges3__45__cpo8distanceE
	.align		8
        /*00e8*/ 	.dword	_ZN34_INTERNAL_84ce33ca_4_k_cu_b15acdb16thrust24THRUST_300001_SM_1000_NS8cuda_cub3parE
	.align		8
        /*00f0*/ 	.dword	_ZN34_INTERNAL_84ce33ca_4_k_cu_b15acdb16thrust24THRUST_300001_SM_1000_NS8cuda_cub10par_nosyncE
	.align		8
        /*00f8*/ 	.dword	_ZN34_INTERNAL_84ce33ca_4_k_cu_b15acdb16thrust24THRUST_300001_SM_1000_NS6system6detail10sequential3seqE
	.align		8
        /*0100*/ 	.dword	_ZN34_INTERNAL_84ce33ca_4_k_cu_b15acdb16thrust24THRUST_300001_SM_1000_NS12placeholders2_1E
	.align		8
        /*0108*/ 	.dword	_ZN34_INTERNAL_84ce33ca_4_k_cu_b15acdb16thrust24THRUST_300001_SM_1000_NS12placeholders2_2E
	.align		8
        /*0110*/ 	.dword	_ZN34_INTERNAL_84ce33ca_4_k_cu_b15acdb16thrust24THRUST_300001_SM_1000_NS12placeholders2_3E
	.align		8
        /*0118*/ 	.dword	_ZN34_INTERNAL_84ce33ca_4_k_cu_b15acdb16thrust24THRUST_300001_SM_1000_NS12placeholders2_4E
	.align		8
        /*0120*/ 	.dword	_ZN34_INTERNAL_84ce33ca_4_k_cu_b15acdb16thrust24THRUST_300001_SM_1000_NS12placeholders2_5E
	.align		8
        /*0128*/ 	.dword	_ZN34_INTERNAL_84ce33ca_4_k_cu_b15acdb16thrust24THRUST_300001_SM_1000_NS12placeholders2_6E
	.align		8
        /*0130*/ 	.dword	_ZN34_INTERNAL_84ce33ca_4_k_cu_b15acdb16thrust24THRUST_300001_SM_1000_NS12placeholders2_7E
	.align		8
        /*0138*/ 	.dword	_ZN34_INTERNAL_84ce33ca_4_k_cu_b15acdb16thrust24THRUST_300001_SM_1000_NS12placeholders2_8E
	.align		8
        /*0140*/ 	.dword	_ZN34_INTERNAL_84ce33ca_4_k_cu_b15acdb16thrust24THRUST_300001_SM_1000_NS12placeholders2_9E
	.align		8
        /*0148*/ 	.dword	_ZN34_INTERNAL_84ce33ca_4_k_cu_b15acdb16thrust24THRUST_300001_SM_1000_NS12placeholders3_10E
	.align		8
        /*0150*/ 	.dword	_ZN34_INTERNAL_84ce33ca_4_k_cu_b15acdb16thrust24THRUST_300001_SM_1000_NS3seqE


//--------------------- .text._ZN3cub18CUB_300001_SM_10006detail11EmptyKernelIvEEvv --------------------------
	.section	.text._ZN3cub18CUB_300001_SM_10006detail11EmptyKernelIvEEvv,"ax",@progbits
	.align	128
        .global         _ZN3cub18CUB_300001_SM_10006detail11EmptyKernelIvEEvv
        .type           _ZN3cub18CUB_300001_SM_10006detail11EmptyKernelIvEEvv,@function
        .size           _ZN3cub18CUB_300001_SM_10006detail11EmptyKernelIvEEvv,(.L_x_2 - _ZN3cub18CUB_300001_SM_10006detail11EmptyKernelIvEEvv)
        .other          _ZN3cub18CUB_300001_SM_10006detail11EmptyKernelIvEEvv,@"STO_CUDA_ENTRY STV_DEFAULT"
_ZN3cub18CUB_300001_SM_10006detail11EmptyKernelIvEEvv:
.text._ZN3cub18CUB_300001_SM_10006detail11EmptyKernelIvEEvv:
[----:B------:R-:W-:Y:S01]  /*0000*/  LDC R1, c[0x0][0x37c] ;  /* 0x0000df00ff017b82 */ /* 0x000fe20000000800 */
[----:B------:R-:W-:Y:S05]  /*0010*/  EXIT ;  /* 0x000000000000794d */ /* 0x000fea0003800000 */
.L_x_0:
[----:B------:R-:W-:-:S00]  /*0020*/  BRA `(.L_x_0) ;  /* 0xfffffffc00fc7947 */ /* 0x000fc0000383ffff */
[----:B------:R-:W-:-:S00]  /*0030*/  NOP ;  /* 0x0000000000007918 */ /* 0x000fc00000000000 */
        /* <DEDUP_REMOVED lines=12> */
.L_x_2:


//--------------------- .text._Z4testPcS_Pii      --------------------------
	.section	.text._Z4testPcS_Pii,"ax",@progbits
	.align	128
        .global         _Z4testPcS_Pii
        .type           _Z4testPcS_Pii,@function
        .size           _Z4testPcS_Pii,(.L_x_3 - _Z4testPcS_Pii)
        .other          _Z4testPcS_Pii,@"STO_CUDA_ENTRY STV_DEFAULT"
_Z4testPcS_Pii:
.text._Z4testPcS_Pii:
[----:B------:R-:W-:Y:S01]  /*0000*/  LDC R1, c[0x0][0x37c] ;  /* 0x0000df00ff017b82 */ /* 0x000fe20000000800 */
[----:B------:R-:W0:Y:S07]  /*0010*/  S2R R0, SR_TID.X ;  /* 0x0000000000007919 */ /* 0x000e2e0000002100 */
[----:B------:R-:W0:Y:S01]  /*0020*/  S2UR UR4, SR_CTAID.X ;  /* 0x00000000000479c3 */ /* 0x000e220000002500 */
[----:B------:R-:W1:Y:S07]  /*0030*/  LDCU UR5, c[0x0][0x398] ;  /* 0x00007300ff0577ac */ /* 0x000e6e0008000800 */
[----:B------:R-:W0:Y:S02]  /*0040*/  LDC R7, c[0x0][0x360] ;  /* 0x0000d800ff077b82 */ /* 0x000e240000000800 */
[----:B0-----:R-:W-:-:S05]  /*0050*/  IMAD R7, R7, UR4, R0 ;  /* 0x0000000407077c24 */ /* 0x001fca000f8e0200 */
[----:B-1----:R-:W-:-:S13]  /*0060*/  ISETP.GE.AND P0, PT, R7, UR5, PT ;  /* 0x0000000507007c0c */ /* 0x002fda000bf06270 */
[----:B------:R-:W-:Y:S05]  /*0070*/  @P0 EXIT ;  /* 0x000000000000094d */ /* 0x000fea0003800000 */
[----:B------:R-:W0:Y:S01]  /*0080*/  LDC.64 R2, c[0x0][0x390] ;  /* 0x0000e400ff027b82 */ /* 0x000e220000000a00 */
[----:B------:R-:W1:Y:S01]  /*0090*/  LDCU.64 UR4, c[0x0][0x358] ;  /* 0x00006b00ff0477ac */ /* 0x000e620008000a00 */
[----:B------:R-:W-:Y:S01]  /*00a0*/  IMAD.MOV.U32 R9, RZ, RZ, 0x24 ;  /* 0x00000024ff097424 */ /* 0x000fe200078e00ff */
[----:B------:R-:W2:Y:S01]  /*00b0*/  LDCU.64 UR6, c[0x0][0x388] ;  /* 0x00007100ff0677ac */ /* 0x000ea20008000a00 */
[----:B0-----:R-:W-:-:S06]  /*00c0*/  IMAD.WIDE R2, R7, 0x4, R2 ;  /* 0x0000000407027825 */ /* 0x001fcc00078e0202 */
[----:B-1----:R-:W3:Y:S02]  /*00d0*/  LDG.E R2, desc[UR4][R2.64] ;  /* 0x0000000402027981 */ /* 0x002ee4000c1e1900 */
[----:B---3--:R-:W-:-:S13]  /*00e0*/  ISETP.NE.AND P0, PT, R2, RZ, PT ;  /* 0x000000ff0200720c */ /* 0x008fda0003f05270 */
[----:B------:R-:W0:Y:S02]  /*00f0*/  @P0 LDC.64 R4, c[0x0][0x380] ;  /* 0x0000e000ff040b82 */ /* 0x000e240000000a00 */
[----:B0-----:R-:W-:-:S04]  /*0100*/  @P0 IADD3 R4, P1, PT, R2, R4, RZ ;  /* 0x0000000402040210 */ /* 0x001fc80007f3e0ff */
[----:B------:R-:W-:-:S05]  /*0110*/  @P0 LEA.HI.X.SX32 R5, R2, R5, 0x1, P1 ;  /* 0x0000000502050211 */ /* 0x000fca00008f0eff */
[----:B------:R-:W3:Y:S01]  /*0120*/  @P0 LDG.E.U8 R9, desc[UR4][R4.64+-0x1] ;  /* 0xffffff0404090981 */ /* 0x000ee2000c1e1100 */
[----:B--2---:R-:W-:-:S04]  /*0130*/  IADD3 R6, P0, PT, R7, UR6, RZ ;  /* 0x0000000607067c10 */ /* 0x004fc8000ff1e0ff */
[----:B------:R-:W-:-:S05]  /*0140*/  LEA.HI.X.SX32 R7, R7, UR7, 0x1, P0 ;  /* 0x0000000707077c11 */ /* 0x000fca00080f0eff */
[----:B---3--:R-:W-:Y:S01]  /*0150*/  STG.E.U8 desc[UR4][R6.64], R9 ;  /* 0x0000000906007986 */ /* 0x008fe2000c101104 */
[----:B------:R-:W-:Y:S05]  /*0160*/  EXIT ;  /* 0x000000000000794d */ /* 0x000fea0003800000 */
.L_x_1:
        /* <DEDUP_REMOVED lines=9> */
.L_x_3:


//--------------------- .nv.shared.reserved.0     --------------------------
	.section	.nv.shared.reserved.0,"aw",@nobits
	.weak		__nv_reservedSMEM_offset_0_alias
	.size		__nv_reservedSMEM_offset_0_alias, 0, 64
	.other		__nv_reservedSMEM_offset_0_alias,@"STO_CUDA_RESERVED_SHARED STV_DEFAULT"
__nv_reservedSMEM_offset_0_alias:
	.zero		0
	.zero		64


//--------------------- .nv.global                --------------------------
	.section	.nv.global,"aw",@nobits
.nv.global:
	.type		_ZN34_INTERNAL_84ce33ca_4_k_cu_b15acdb16thrust24THRUST_300001_SM_1000_NS3seqE,@object
	.size		_ZN34_INTERNAL_84ce33ca_4_k_cu_b15acdb16thrust24THRUST_300001_SM_1000_NS3seqE,(_ZN34_INTERNAL_84ce33ca_4_k_cu_b15acdb14cuda3std3__48in_placeE - _ZN34_INTERNAL_84ce33ca_4_k_cu_b15acdb16thrust24THRUST_300001_SM_1000_NS3seqE)
_ZN34_INTERNAL_84ce33ca_4_k_cu_b15acdb16thrust24THRUST_300001_SM_1000_NS3seqE:
	.zero		1
	.type		_ZN34_INTERNAL_84ce33ca_4_k_cu_b15acdb14cuda3std3__48in_placeE,@object
	.size		_ZN34_INTERNAL_84ce33ca_4_k_cu_b15acdb14cuda3std3__48in_placeE,(_ZN34_INTERNAL_84ce33ca_4_k_cu_b15acdb14cuda3std6ranges3__45__cpo4sizeE - _ZN34_INTERNAL_84ce33ca_4_k_cu_b15acdb14cuda3std3__48in_placeE)
_ZN34_INTERNAL_84ce33ca_4_k_cu_b15acdb14cuda3std3__48in_placeE:
	.zero		1
	.type		_ZN34_INTERNAL_84ce33ca_4_k_cu_b15acdb14cuda3std6ranges3__45__cpo4sizeE,@object
	.size		_ZN34_INTERNAL_84ce33ca_4_k_cu_b15acdb14cuda3std6ranges3__45__cpo4sizeE,(_ZN34_INTERNAL_84ce33ca_4_k_cu_b15acdb16thrust24THRUST_300001_SM_1000_NS12placeholders2_3E - _ZN34_INTERNAL_84ce33ca_4_k_cu_b15acdb14cuda3std6ranges3__45__cpo4sizeE)
_ZN34_INTERNAL_84ce33ca_4_k_cu_b15acdb14cuda3std6ranges3__45__cpo4sizeE:
	.zero		1
	.type		_ZN34_INTERNAL_84ce33ca_4_k_cu_b15acdb16thrust24THRUST_300001_SM_1000_NS12placeholders2_3E,@object
	.size		_ZN34_INTERNAL_84ce33ca_4_k_cu_b15acdb16thrust24THRUST_300001_SM_1000_NS12placeholders2_3E,(_ZN34_INTERNAL_84ce33ca_4_k_cu_b15acdb14cuda3std3__45__cpo6cbeginE - _ZN34_INTERNAL_84ce33ca_4_k_cu_b15acdb16thrust24THRUST_300001_SM_1000_NS12placeholders2_3E)
_ZN34_INTERNAL_84ce33ca_4_k_cu_b15acdb16thrust24THRUST_300001_SM_1000_NS12placeholders2_3E:
	.zero		1
	.type		_ZN34_INTERNAL_84ce33ca_4_k_cu_b15acdb14cuda3std3__45__cpo6cbeginE,@object
	.size		_ZN34_INTERNAL_84ce33ca_4_k_cu_b15acdb14cuda3std3__45__cpo6cbeginE,(_ZN34_INTERNAL_84ce33ca_4_k_cu_b15acdb14cuda3std6ranges3__45__cpo6cbeginE - _ZN34_INTERNAL_84ce33ca_4_k_cu_b15acdb14cuda3std3__45__cpo6cbeginE)
_ZN34_INTERNAL_84ce33ca_4_k_cu_b15acdb14cuda3std3__45__cpo6cbeginE:
	.zero		1
	.type		_ZN34_INTERNAL_84ce33ca_4_k_cu_b15acdb14cuda3std6ranges3__45__cpo6cbeginE,@object
	.size		_ZN34_INTERNAL_84ce33ca_4_k_cu_b15acdb14cuda3std6ranges3__45__cpo6cbeginE,(_ZN34_INTERNAL_84ce33ca_4_k_cu_b15acdb16thrust24THRUST_300001_SM_1000_NS12placeholders2_7E - _ZN34_INTERNAL_84ce33ca_4_k_cu_b15acdb14cuda3std6ranges3__45__cpo6cbeginE)
_ZN34_INTERNAL_84ce33ca_4_k_cu_b15acdb14cuda3std6ranges3__45__cpo6cbeginE:
	.zero		1
	.type		_ZN34_INTERNAL_84ce33ca_4_k_cu_b15acdb16thrust24THRUST_300001_SM_1000_NS12placeholders2_7E,@object
	.size		_ZN34_INTERNAL_84ce33ca_4_k_cu_b15acdb16thrust24THRUST_300001_SM_1000_NS12placeholders2_7E,(_ZN34_INTERNAL_84ce33ca_4_k_cu_b15acdb14cuda3std3__45__cpo7crbeginE - _ZN34_INTERNAL_84ce33ca_4_k_cu_b15acdb16thrust24THRUST_300001_SM_1000_NS12placeholders2_7E)
_ZN34_INTERNAL_84ce33ca_4_k_cu_b15acdb16thrust24THRUST_300001_SM_1000_NS12placeholders2_7E:
	.zero		1
	.type		_ZN34_INTERNAL_84ce33ca_4_k_cu_b15acdb14cuda3std3__45__cpo7crbeginE,@object
	.size		_ZN34_INTERNAL_84ce33ca_4_k_cu_b15acdb14cuda3std3__45__cpo7crbeginE,(_ZN34_INTERNAL_84ce33ca_4_k_cu_b15acdb14cuda3std6ranges3__45__cpo4nextE - _ZN34_INTERNAL_84ce33ca_4_k_cu_b15acdb14cuda3std3__45__cpo7crbeginE)
_ZN34_INTERNAL_84ce33ca_4_k_cu_b15acdb14cuda3std3__45__cpo7crbeginE:
	.zero		1
	.type		_ZN34_INTERNAL_84ce33ca_4_k_cu_b15acdb14cuda3std6ranges3__45__cpo4nextE,@object
	.size		_ZN34_INTERNAL_84ce33ca_4_k_cu_b15acdb14cuda3std6ranges3__45__cpo4nextE,(_ZN34_INTERNAL_84ce33ca_4_k_cu_b15acdb14cuda3std6ranges3__45__cpo4swapE - _ZN34_INTERNAL_84ce33ca_4_k_cu_b15acdb14cuda3std6ranges3__45__cpo4nextE)
_ZN34_INTERNAL_84ce33ca_4_k_cu_b15acdb14cuda3std6ranges3__45__cpo4nextE:
	.zero		1
	.type		_ZN34_INTERNAL_84ce33ca_4_k_cu_b15acdb14cuda3std6ranges3__45__cpo4swapE,@object
	.size		_ZN34_INTERNAL_84ce33ca_4_k_cu_b15acdb14cuda3std6ranges3__45__cpo4swapE,(_ZN34_INTERNAL_84ce33ca_4_k_cu_b15acdb16thrust24THRUST_300001_SM_1000_NS8cuda_cub10par_nosyncE - _ZN34_INTERNAL_84ce33ca_4_k_cu_b15acdb14cuda3std6ranges3__45__cpo4swapE)
_ZN34_INTERNAL_84ce33ca_4_k_cu_b15acdb14cuda3std6ranges3__45__cpo4swapE:
	.zero		1
	.type		_ZN34_INTERNAL_84ce33ca_4_k_cu_b15acdb16thrust24THRUST_300001_SM_1000_NS8cuda_cub10par_nosyncE,@object
	.size		_ZN34_INTERNAL_84ce33ca_4_k_cu_b15acdb16thrust24THRUST_300001_SM_1000_NS8cuda_cub10par_nosyncE,(_ZN34_INTERNAL_84ce33ca_4_k_cu_b15acdb16thrust24THRUST_300001_SM_1000_NS12placeholders2_9E - _ZN34_INTERNAL_84ce33ca_4_k_cu_b15acdb16thrust24THRUST_300001_SM_1000_NS8cuda_cub10par_nosyncE)
_ZN34_INTERNAL_84ce33ca_4_k_cu_b15acdb16thrust24THRUST_300001_SM_1000_NS8cuda_cub10par_nosyncE:
	.zero		1
	.type		_ZN34_INTERNAL_84ce33ca_4_k_cu_b15acdb16thrust24THRUST_300001_SM_1000_NS12placeholders2_9E,@object
	.size		_ZN34_INTERNAL_84ce33ca_4_k_cu_b15acdb16thrust24THRUST_300001_SM_1000_NS12placeholders2_9E,(_ZN34_INTERNAL_84ce33ca_4_k_cu_b15acdb14cuda3std3__436_GLOBAL__N__84ce33ca_4_k_cu_b15acdb16ignoreE - _ZN34_INTERNAL_84ce33ca_4_k_cu_b15acdb16thrust24THRUST_300001_SM_1000_NS12placeholders2_9E)
_ZN34_INTERNAL_84ce33ca_4_k_cu_b15acdb16thrust24THRUST_300001_SM_1000_NS12placeholders2_9E:
	.zero		1
	.type		_ZN34_INTERNAL_84ce33ca_4_k_cu_b15acdb14cuda3std3__436_GLOBAL__N__84ce33ca_4_k_cu_b15acdb16ignoreE,@object
	.size		_ZN34_INTERNAL_84ce33ca_4_k_cu_b15acdb14cuda3std3__436_GLOBAL__N__84ce33ca_4_k_cu_b15acdb16ignoreE,(_ZN34_INTERNAL_84ce33ca_4_k_cu_b15acdb14cuda3std6ranges3__45__cpo4dataE - _ZN34_INTERNAL_84ce33ca_4_k_cu_b15acdb14cuda3std3__436_GLOBAL__N__84ce33ca_4_k_cu_b15acdb16ignoreE)
_ZN34_INTERNAL_84ce33ca_4_k_cu_b15acdb14cuda3std3__436_GLOBAL__N__84ce33ca_4_k_cu_b15acdb16ignoreE:
	.zero		1
	.type		_ZN34_INTERNAL_84ce33ca_4_k_cu_b15acdb14cuda3std6ranges3__45__cpo4dataE,@object
	.size		_ZN34_INTERNAL_84ce33ca_4_k_cu_b15acdb14cuda3std6ranges3__45__cpo4dataE,(_ZN34_INTERNAL_84ce33ca_4_k_cu_b15acdb16thrust24THRUST_300001_SM_1000_NS12placeholders2_1E - _ZN34_INTERNAL_84ce33ca_4_k_cu_b15acdb14cuda3std6ranges3__45__cpo4dataE)
_ZN34_INTERNAL_84ce33ca_4_k_cu_b15acdb14cuda3std6ranges3__45__cpo4dataE:
	.zero		1
	.type		_ZN34_INTERNAL_84ce33ca_4_k_cu_b15acdb16thrust24THRUST_300001_SM_1000_NS12placeholders2_1E,@object
	.size		_ZN34_INTERNAL_84ce33ca_4_k_cu_b15acdb16thrust24THRUST_300001_SM_1000_NS12placeholders2_1E,(_ZN34_INTERNAL_84ce33ca_4_k_cu_b15acdb14cuda3std3__45__cpo5beginE - _ZN34_INTERNAL_84ce33ca_4_k_cu_b15acdb16thrust24THRUST_300001_SM_1000_NS12placeholders2_1E)
_ZN34_INTERNAL_84ce33ca_4_k_cu_b15acdb16thrust24THRUST_300001_SM_1000_NS12placeholders2_1E:
	.zero		1
	.type		_ZN34_INTERNAL_84ce33ca_4_k_cu_b15acdb14cuda3std3__45__cpo5beginE,@object
	.size		_ZN34_INTERNAL_84ce33ca_4_k_cu_b15acdb14cuda3std3__45__cpo5beginE,(_ZN34_INTERNAL_84ce33ca_4_k_cu_b15acdb14cuda3std6ranges3__45__cpo5beginE - _ZN34_INTERNAL_84ce33ca_4_k_cu_b15acdb14cuda3std3__45__cpo5beginE)
_ZN34_INTERNAL_84ce33ca_4_k_cu_b15acdb14cuda3std3__45__cpo5beginE:
	.zero		1
	.type		_ZN34_INTERNAL_84ce33ca_4_k_cu_b15acdb14cuda3std6ranges3__45__cpo5beginE,@object
	.size		_ZN34_INTERNAL_84ce33ca_4_k_cu_b15acdb14cuda3std6ranges3__45__cpo5beginE,(_ZN34_INTERNAL_84ce33ca_4_k_cu_b15acdb16thrust24THRUST_300001_SM_1000_NS12placeholders2_5E - _ZN34_INTERNAL_84ce33ca_4_k_cu_b15acdb14cuda3std6ranges3__45__cpo5beginE)
_ZN34_INTERNAL_84ce33ca_4_k_cu_b15acdb14cuda3std6ranges3__45__cpo5beginE:
	.zero		1
	.type		_ZN34_INTERNAL_84ce33ca_4_k_cu_b15acdb16thrust24THRUST_300001_SM_1000_NS12placeholders2_5E,@object
	.size		_ZN34_INTERNAL_84ce33ca_4_k_cu_b15acdb16thrust24THRUST_300001_SM_1000_NS12placeholders2_5E,(_ZN34_INTERNAL_84ce33ca_4_k_cu_b15acdb14cuda3std3__45__cpo6rbeginE - _ZN34_INTERNAL_84ce33ca_4_k_cu_b15acdb16thrust24THRUST_300001_SM_1000_NS12placeholders2_5E)
_ZN34_INTERNAL_84ce33ca_4_k_cu_b15acdb16thrust24THRUST_300001_SM_1000_NS12placeholders2_5E:
	.zero		1
	.type		_ZN34_INTERNAL_84ce33ca_4_k_cu_b15acdb14cuda3std3__45__cpo6rbeginE,@object
	.size		_ZN34_INTERNAL_84ce33ca_4_k_cu_b15acdb14cuda3std3__45__cpo6rbeginE,(_ZN34_INTERNAL_84ce33ca_4_k_cu_b15acdb14cuda3std6ranges3__45__cpo7advanceE - _ZN34_INTERNAL_84ce33ca_4_k_cu_b15acdb14cuda3std3__45__cpo6rbeginE)
_ZN34_INTERNAL_84ce33ca_4_k_cu_b15acdb14cuda3std3__45__cpo6rbeginE:
	.zero		1
	.type		_ZN34_INTERNAL_84ce33ca_4_k_cu_b15acdb14cuda3std6ranges3__45__cpo7advanceE,@object
	.size		_ZN34_INTERNAL_84ce33ca_4_k_cu_b15acdb14cuda3std6ranges3__45__cpo7advanceE,(_ZN34_INTERNAL_84ce33ca_4_k_cu_b15acdb14cuda3std3__47nulloptE - _ZN34_INTERNAL_84ce33ca_4_k_cu_b15acdb14cuda3std6ranges3__45__cpo7advanceE)
_ZN34_INTERNAL_84ce33ca_4_k_cu_b15acdb14cuda3std6ranges3__45__cpo7advanceE:
	.zero		1
	.type		_ZN34_INTERNAL_84ce33ca_4_k_cu_b15acdb14cuda3std3__47nulloptE,@object
	.size		_ZN34_INTERNAL_84ce33ca_4_k_cu_b15acdb14cuda3std3__47nulloptE,(_ZN34_INTERNAL_84ce33ca_4_k_cu_b15acdb14cuda3std6ranges3__45__cpo8distanceE - _ZN34_INTERNAL_84ce33ca_4_k_cu_b15acdb14cuda3std3__47nulloptE)
_ZN34_INTERNAL_84ce33ca_4_k_cu_b15acdb14cuda3std3__47nulloptE:
	.zero		1
	.type		_ZN34_INTERNAL_84ce33ca_4_k_cu_b15acdb14cuda3std6ranges3__45__cpo8distanceE,@object
	.size		_ZN34_INTERNAL_84ce33ca_4_k_cu_b15acdb14cuda3std6ranges3__45__cpo8distanceE,(_ZN34_INTERNAL_84ce33ca_4_k_cu_b15acdb16thrust24THRUST_300001_SM_1000_NS12placeholders3_10E - _ZN34_INTERNAL_84ce33ca_4_k_cu_b15acdb14cuda3std6ranges3__45__cpo8distanceE)
_ZN34_INTERNAL_84ce33ca_4_k_cu_b15acdb14cuda3std6ranges3__45__cpo8distanceE:
	.zero		1
	.type		_ZN34_INTERNAL_84ce33ca_4_k_cu_b15acdb16thrust24THRUST_300001_SM_1000_NS12placeholders3_10E,@object
	.size		_ZN34_INTERNAL_84ce33ca_4_k_cu_b15acdb16thrust24THRUST_300001_SM_1000_NS12placeholders3_10E,(_ZN34_INTERNAL_84ce33ca_4_k_cu_b15acdb14cuda3std3__419piecewise_constructE - _ZN34_INTERNAL_84ce33ca_4_k_cu_b15acdb16thrust24THRUST_300001_SM_1000_NS12placeholders3_10E)
_ZN34_INTERNAL_84ce33ca_4_k_cu_b15acdb16thrust24THRUST_300001_SM_1000_NS12placeholders3_10E:
	.zero		1
	.type		_ZN34_INTERNAL_84ce33ca_4_k_cu_b15acdb14cuda3std3__419piecewise_constructE,@object
	.size		_ZN34_INTERNAL_84ce33ca_4_k_cu_b15acdb14cuda3std3__419piecewise_constructE,(_ZN34_INTERNAL_84ce33ca_4_k_cu_b15acdb14cuda3std6ranges3__45__cpo5cdataE - _ZN34_INTERNAL_84ce33ca_4_k_cu_b15acdb14cuda3std3__419piecewise_constructE)
_ZN34_INTERNAL_84ce33ca_4_k_cu_b15acdb14cuda3std3__419piecewise_constructE:
	.zero		1
	.type		_ZN34_INTERNAL_84ce33ca_4_k_cu_b15acdb14cuda3std6ranges3__45__cpo5cdataE,@object
	.size		_ZN34_INTERNAL_84ce33ca_4_k_cu_b15acdb14cuda3std6ranges3__45__cpo5cdataE,(_ZN34_INTERNAL_84ce33ca_4_k_cu_b15acdb16thrust24THRUST_300001_SM_1000_NS12placeholders2_2E - _ZN34_INTERNAL_84ce33ca_4_k_cu_b15acdb14cuda3std6ranges3__45__cpo5cdataE)
_ZN34_INTERNAL_84ce33ca_4_k_cu_b15acdb14cuda3std6ranges3__45__cpo5cdataE:
	.zero		1
	.type		_ZN34_INTERNAL_84ce33ca_4_k_cu_b15acdb16thrust24THRUST_300001_SM_1000_NS12placeholders2_2E,@object
	.size		_ZN34_INTERNAL_84ce33ca_4_k_cu_b15acdb16thrust24THRUST_300001_SM_1000_NS12placeholders2_2E,(_ZN34_INTERNAL_84ce33ca_4_k_cu_b15acdb14cuda3std3__45__cpo3endE - _ZN34_INTERNAL_84ce33ca_4_k_cu_b15acdb16thrust24THRUST_300001_SM_1000_NS12placeholders2_2E)
_ZN34_INTERNAL_84ce33ca_4_k_cu_b15acdb16thrust24THRUST_300001_SM_1000_NS12placeholders2_2E:
	.zero		1
	.type		_ZN34_INTERNAL_84ce33ca_4_k_cu_b15acdb14cuda3std3__45__cpo3endE,@object
	.size		_ZN34_INTERNAL_84ce33ca_4_k_cu_b15acdb14cuda3std3__45__cpo3endE,(_ZN34_INTERNAL_84ce33ca_4_k_cu_b15acdb14cuda3std6ranges3__45__cpo3endE - _ZN34_INTERNAL_84ce33ca_4_k_cu_b15acdb14cuda3std3__45__cpo3endE)
_ZN34_INTERNAL_84ce33ca_4_k_cu_b15acdb14cuda3std3__45__cpo3endE:
	.zero		1
	.type		_ZN34_INTERNAL_84ce33ca_4_k_cu_b15acdb14cuda3std6ranges3__45__cpo3endE,@object
	.size		_ZN34_INTERNAL_84ce33ca_4_k_cu_b15acdb14cuda3std6ranges3__45__cpo3endE,(_ZN34_INTERNAL_84ce33ca_4_k_cu_b15acdb16thrust24THRUST_300001_SM_1000_NS12placeholders2_6E - _ZN34_INTERNAL_84ce33ca_4_k_cu_b15acdb14cuda3std6ranges3__45__cpo3endE)
_ZN34_INTERNAL_84ce33ca_4_k_cu_b15acdb14cuda3std6ranges3__45__cpo3endE:
	.zero		1
	.type		_ZN34_INTERNAL_84ce33ca_4_k_cu_b15acdb16thrust24THRUST_300001_SM_1000_NS12placeholders2_6E,@object
	.size		_ZN34_INTERNAL_84ce33ca_4_k_cu_b15acdb16thrust24THRUST_300001_SM_1000_NS12placeholders2_6E,(_ZN34_INTERNAL_84ce33ca_4_k_cu_b15acdb14cuda3std3__45__cpo4rendE - _ZN34_INTERNAL_84ce33ca_4_k_cu_b15acdb16thrust24THRUST_300001_SM_1000_NS12placeholders2_6E)
_ZN34_INTERNAL_84ce33ca_4_k_cu_b15acdb16thrust24THRUST_300001_SM_1000_NS12placeholders2_6E:
	.zero		1
	.type		_ZN34_INTERNAL_84ce33ca_4_k_cu_b15acdb14cuda3std3__45__cpo4rendE,@object
	.size		_ZN34_INTERNAL_84ce33ca_4_k_cu_b15acdb14cuda3std3__45__cpo4rendE,(_ZN34_INTERNAL_84ce33ca_4_k_cu_b15acdb14cuda3std6ranges3__45__cpo9iter_swapE - _ZN34_INTERNAL_84ce33ca_4_k_cu_b15acdb14cuda3std3__45__cpo4rendE)
_ZN34_INTERNAL_84ce33ca_4_k_cu_b15acdb14cuda3std3__45__cpo4rendE:
	.zero		1
	.type		_ZN34_INTERNAL_84ce33ca_4_k_cu_b15acdb14cuda3std6ranges3__45__cpo9iter_swapE,@object
	.size		_ZN34_INTERNAL_84ce33ca_4_k_cu_b15acdb14cuda3std6ranges3__45__cpo9iter_swapE,(_ZN34_INTERNAL_84ce33ca_4_k_cu_b15acdb14cuda3std3__48unexpectE - _ZN34_INTERNAL_84ce33ca_4_k_cu_b15acdb14cuda3std6ranges3__45__cpo9iter_swapE)
_ZN34_INTERNAL_84ce33ca_4_k_cu_b15acdb14cuda3std6ranges3__45__cpo9iter_swapE:
	.zero		1
	.type		_ZN34_INTERNAL_84ce33ca_4_k_cu_b15acdb14cuda3std3__48unexpectE,@object
	.size		_ZN34_INTERNAL_84ce33ca_4_k_cu_b15acdb14cuda3std3__48unexpectE,(_ZN34_INTERNAL_84ce33ca_4_k_cu_b15acdb16thrust24THRUST_300001_SM_1000_NS8cuda_cub3parE - _ZN34_INTERNAL_84ce33ca_4_k_cu_b15acdb14cuda3std3__48unexpectE)
_ZN34_INTERNAL_84ce33ca_4_k_cu_b15acdb14cuda3std3__48unexpectE:
	.zero		1
	.type		_ZN34_INTERNAL_84ce33ca_4_k_cu_b15acdb16thrust24THRUST_300001_SM_1000_NS8cuda_cub3parE,@object
	.size		_ZN34_INTERNAL_84ce33ca_4_k_cu_b15acdb16thrust24THRUST_300001_SM_1000_NS8cuda_cub3parE,(_ZN34_INTERNAL_84ce33ca_4_k_cu_b15acdb16thrust24THRUST_300001_SM_1000_NS12placeholders2_4E - _ZN34_INTERNAL_84ce33ca_4_k_cu_b15acdb16thrust24THRUST_300001_SM_1000_NS8cuda_cub3parE)
_ZN34_INTERNAL_84ce33ca_4_k_cu_b15acdb16thrust24THRUST_300001_SM_1000_NS8cuda_cub3parE:
	.zero		1
	.type		_ZN34_INTERNAL_84ce33ca_4_k_cu_b15acdb16thrust24THRUST_300001_SM_1000_NS12placeholders2_4E,@object
	.size		_ZN34_INTERNAL_84ce33ca_4_k_cu_b15acdb16thrust24THRUST_300001_SM_1000_NS12placeholders2_4E,(_ZN34_INTERNAL_84ce33ca_4_k_cu_b15acdb14cuda3std3__45__cpo4cendE - _ZN34_INTERNAL_84ce33ca_4_k_cu_b15acdb16thrust24THRUST_300001_SM_1000_NS12placeholders2_4E)
_ZN34_INTERNAL_84ce33ca_4_k_cu_b15acdb16thrust24THRUST_300001_SM_1000_NS12placeholders2_4E:
	.zero		1
	.type		_ZN34_INTERNAL_84ce33ca_4_k_cu_b15acdb14cuda3std3__45__cpo4cendE,@object
	.size		_ZN34_INTERNAL_84ce33ca_4_k_cu_b15acdb14cuda3std3__45__cpo4cendE,(_ZN34_INTERNAL_84ce33ca_4_k_cu_b15acdb14cuda3std6ranges3__45__cpo4cendE - _ZN34_INTERNAL_84ce33ca_4_k_cu_b15acdb14cuda3std3__45__cpo4cendE)
_ZN34_INTERNAL_84ce33ca_4_k_cu_b15acdb14cuda3std3__45__cpo4cendE:
	.zero		1
	.type		_ZN34_INTERNAL_84ce33ca_4_k_cu_b15acdb14cuda3std6ranges3__45__cpo4cendE,@object
	.size		_ZN34_INTERNAL_84ce33ca_4_k_cu_b15acdb14cuda3std6ranges3__45__cpo4cendE,(_ZN34_INTERNAL_84ce33ca_4_k_cu_b15acdb14cuda3std3__420unreachable_sentinelE - _ZN34_INTERNAL_84ce33ca_4_k_cu_b15acdb14cuda3std6ranges3__45__cpo4cendE)
_ZN34_INTERNAL_84ce33ca_4_k_cu_b15acdb14cuda3std6ranges3__45__cpo4cendE:
	.zero		1
	.type		_ZN34_INTERNAL_84ce33ca_4_k_cu_b15acdb14cuda3std3__420unreachable_sentinelE,@object
	.size		_ZN34_INTERNAL_84ce33ca_4_k_cu_b15acdb14cuda3std3__420unreachable_sentinelE,(_ZN34_INTERNAL_84ce33ca_4_k_cu_b15acdb14cuda3std6ranges3__45__cpo5ssizeE - _ZN34_INTERNAL_84ce33ca_4_k_cu_b15acdb14cuda3std3__420unreachable_sentinelE)
_ZN34_INTERNAL_84ce33ca_4_k_cu_b15acdb14cuda3std3__420unreachable_sentinelE:
	.zero		1
	.type		_ZN34_INTERNAL_84ce33ca_4_k_cu_b15acdb14cuda3std6ranges3__45__cpo5ssizeE,@object
	.size		_ZN34_INTERNAL_84ce33ca_4_k_cu_b15acdb14cuda3std6ranges3__45__cpo5ssizeE,(_ZN34_INTERNAL_84ce33ca_4_k_cu_b15acdb16thrust24THRUST_300001_SM_1000_NS12placeholders2_8E - _ZN34_INTERNAL_84ce33ca_4_k_cu_b15acdb14cuda3std6ranges3__45__cpo5ssizeE)
_ZN34_INTERNAL_84ce33ca_4_k_cu_b15acdb14cuda3std6ranges3__45__cpo5ssizeE:
	.zero		1
	.type		_ZN34_INTERNAL_84ce33ca_4_k_cu_b15acdb16thrust24THRUST_300001_SM_1000_NS12placeholders2_8E,@object
	.size		_ZN34_INTERNAL_84ce33ca_4_k_cu_b15acdb16thrust24THRUST_300001_SM_1000_NS12placeholders2_8E,(_ZN34_INTERNAL_84ce33ca_4_k_cu_b15acdb14cuda3std3__45__cpo5crendE - _ZN34_INTERNAL_84ce33ca_4_k_cu_b15acdb16thrust24THRUST_300001_SM_1000_NS12placeholders2_8E)
_ZN34_INTERNAL_84ce33ca_4_k_cu_b15acdb16thrust24THRUST_300001_SM_1000_NS12placeholders2_8E:
	.zero		1
	.type		_ZN34_INTERNAL_84ce33ca_4_k_cu_b15acdb14cuda3std3__45__cpo5crendE,@object
	.size		_ZN34_INTERNAL_84ce33ca_4_k_cu_b15acdb14cuda3std3__45__cpo5crendE,(_ZN34_INTERNAL_84ce33ca_4_k_cu_b15acdb14cuda3std6ranges3__45__cpo4prevE - _ZN34_INTERNAL_84ce33ca_4_k_cu_b15acdb14cuda3std3__45__cpo5crendE)
_ZN34_INTERNAL_84ce33ca_4_k_cu_b15acdb14cuda3std3__45__cpo5crendE:
	.zero		1
	.type		_ZN34_INTERNAL_84ce33ca_4_k_cu_b15acdb14cuda3std6ranges3__45__cpo4prevE,@object
	.size		_ZN34_INTERNAL_84ce33ca_4_k_cu_b15acdb14cuda3std6ranges3__45__cpo4prevE,(_ZN34_INTERNAL_84ce33ca_4_k_cu_b15acdb14cuda3std6ranges3__45__cpo9iter_moveE - _ZN34_INTERNAL_84ce33ca_4_k_cu_b15acdb14cuda3std6ranges3__45__cpo4prevE)
_ZN34_INTERNAL_84ce33ca_4_k_cu_b15acdb14cuda3std6ranges3__45__cpo4prevE:
	.zero		1
	.type		_ZN34_INTERNAL_84ce33ca_4_k_cu_b15acdb14cuda3std6ranges3__45__cpo9iter_moveE,@object
	.size		_ZN34_INTERNAL_84ce33ca_4_k_cu_b15acdb14cuda3std6ranges3__45__cpo9iter_moveE,(_ZN34_INTERNAL_84ce33ca_4_k_cu_b15acdb16thrust24THRUST_300001_SM_1000_NS6system6detail10sequential3seqE - _ZN34_INTERNAL_84ce33ca_4_k_cu_b15acdb14cuda3std6ranges3__45__cpo9iter_moveE)
_ZN34_INTERNAL_84ce33ca_4_k_cu_b15acdb14cuda3std6ranges3__45__cpo9iter_moveE:
	.zero		1
	.type		_ZN34_INTERNAL_84ce33ca_4_k_cu_b15acdb16thrust24THRUST_300001_SM_1000_NS6system6detail10sequential3seqE,@object
	.size		_ZN34_INTERNAL_84ce33ca_4_k_cu_b15acdb16thrust24THRUST_300001_SM_1000_NS6system6detail10sequential3seqE,(.L_31 - _ZN34_INTERNAL_84ce33ca_4_k_cu_b15acdb16thrust24THRUST_300001_SM_1000_NS6system6detail10sequential3seqE)
_ZN34_INTERNAL_84ce33ca_4_k_cu_b15acdb16thrust24THRUST_300001_SM_1000_NS6system6detail10sequential3seqE:
	.zero		1
.L_31:


//--------------------- .nv.constant0._ZN3cub18CUB_300001_SM_10006detail11EmptyKernelIvEEvv --------------------------
	.section	.nv.constant0._ZN3cub18CUB_300001_SM_10006detail11EmptyKernelIvEEvv,"a",@progbits
	.sectionflags	@""
	.align	4
.nv.constant0._ZN3cub18CUB_300001_SM_10006detail11EmptyKernelIvEEvv:
	.zero		896


//--------------------- .nv.constant0._Z4testPcS_Pii --------------------------
	.section	.nv.constant0._Z4testPcS_Pii,"a",@progbits
	.sectionflags	@""
	.align	4
.nv.constant0._Z4testPcS_Pii:
	.zero		924


//--------------------- SYMBOLS --------------------------

	.type		.nv.reservedSmem.offset0,@object
	.size		.nv.reservedSmem.offset0,0x4
